	.headerflags	@"EF_CUDA_TEXMODE_UNIFIED EF_CUDA_64BIT_ADDRESS EF_CUDA_ACCELERATORS EF_CUDA_SM90 EF_CUDA_VIRTUAL_SM(EF_CUDA_SM90)"
	.elftype	@"ET_EXEC"


//--------------------- .nv.info                  --------------------------
	.section	.nv.info,"",@"SHT_CUDA_INFO"
	.align	4


	//----- nvinfo : EIATTR_REGCOUNT
	.align		4
        /*0000*/ 	.byte	0x04, 0x2f
        /*0002*/ 	.short	(.L_3 - .L_2)
	.align		4
.L_2:
        /*0004*/ 	.word	index@(triton_poi_fused__native_batch_norm_legit_no_training__prelu_kernel_add_13)
        /*0008*/ 	.word	0x00000020


	//----- nvinfo : EIATTR_MIN_STACK_SIZE
	.align		4
.L_3:
        /*000c*/ 	.byte	0x04, 0x12
        /*000e*/ 	.short	(.L_5 - .L_4)
	.align		4
.L_4:
        /*0010*/ 	.word	index@(triton_poi_fused__native_batch_norm_legit_no_training__prelu_kernel_add_13)
        /*0014*/ 	.word	0x00000000


	//----- nvinfo : EIATTR_FRAME_SIZE
	.align		4
.L_5:
        /*0018*/ 	.byte	0x04, 0x11
        /*001a*/ 	.short	(.L_7 - .L_6)
	.align		4
.L_6:
        /*001c*/ 	.word	index@(triton_poi_fused__native_batch_norm_legit_no_training__prelu_kernel_add_13)
        /*0020*/ 	.word	0x00000000


	//----- nvinfo : EIATTR_MIN_STACK_SIZE
	.align		4
.L_7:
        /*0024*/ 	.byte	0x04, 0x12
        /*0026*/ 	.short	(.L_9 - .L_8)
	.align		4
.L_8:
        /*0028*/ 	.word	index@(triton_poi_fused__native_batch_norm_legit_no_training__prelu_kernel_add_13)
        /*002c*/ 	.word	0x00000000
.L_9:


//--------------------- .nv.info.triton_poi_fused__native_batch_norm_legit_no_training__prelu_kernel_add_13 --------------------------
	.section	.nv.info.triton_poi_fused__native_batch_norm_legit_no_training__prelu_kernel_add_13,"",@"SHT_CUDA_INFO"
	.sectionflags	@""
	.align	4


	//----- nvinfo : EIATTR_CUDA_API_VERSION
	.align		4
        /*0000*/ 	.byte	0x04, 0x37
        /*0002*/ 	.short	(.L_11 - .L_10)
.L_10:
        /*0004*/ 	.word	0x0000007c


	//----- nvinfo : EIATTR_KPARAM_INFO
	.align		4
.L_11:
        /*0008*/ 	.byte	0x04, 0x17
        /*000a*/ 	.short	(.L_13 - .L_12)
.L_12:
        /*000c*/ 	.word	0x00000000
        /*0010*/ 	.short	0x0010
        /*0012*/ 	.short	0x0080
        /*0014*/ 	.byte	0x00, 0xf0, 0x11, 0x00


	//----- nvinfo : EIATTR_KPARAM_INFO
	.align		4
.L_13:
        /*0018*/ 	.byte	0x04, 0x17
        /*001a*/ 	.short	(.L_15 - .L_14)
.L_14:
        /*001c*/ 	.word	0x00000000
        /*0020*/ 	.short	0x000f
        /*0022*/ 	.short	0x0078
        /*0024*/ 	.byte	0x00, 0xf4, 0x21, 0x00


	//----- nvinfo : EIATTR_KPARAM_INFO
	.align		4
.L_15:
        /*0028*/ 	.byte	0x04, 0x17
        /*002a*/ 	.short	(.L_17 - .L_16)
.L_16:
        /*002c*/ 	.word	0x00000000
        /*0030*/ 	.short	0x000e
        /*0032*/ 	.short	0x0070
        /*0034*/ 	.byte	0x00, 0xf4, 0x21, 0x00


	//----- nvinfo : EIATTR_KPARAM_INFO
	.align		4
.L_17:
        /*0038*/ 	.byte	0x04, 0x17
        /*003a*/ 	.short	(.L_19 - .L_18)
.L_18:
        /*003c*/ 	.word	0x00000000
        /*0040*/ 	.short	0x000d
        /*0042*/ 	.short	0x0068
        /*0044*/ 	.byte	0x00, 0xf4, 0x21, 0x00


	//----- nvinfo : EIATTR_KPARAM_INFO
	.align		4
.L_19:
        /*0048*/ 	.byte	0x04, 0x17
        /*004a*/ 	.short	(.L_21 - .L_20)
.L_20:
        /*004c*/ 	.word	0x00000000
        /*0050*/ 	.short	0x000c
        /*0052*/ 	.short	0x0060
        /*0054*/ 	.byte	0x00, 0xf4, 0x21, 0x00


	//----- nvinfo : EIATTR_KPARAM_INFO
	.align		4
.L_21:
        /*0058*/ 	.byte	0x04, 0x17
        /*005a*/ 	.short	(.L_23 - .L_22)
.L_22:
        /*005c*/ 	.word	0x00000000
        /*0060*/ 	.short	0x000b
        /*0062*/ 	.short	0x0058
        /*0064*/ 	.byte	0x00, 0xf4, 0x21, 0x00


	//----- nvinfo : EIATTR_KPARAM_INFO
	.align		4
.L_23:
        /*0068*/ 	.byte	0x04, 0x17
        /*006a*/ 	.short	(.L_25 - .L_24)
.L_24:
        /*006c*/ 	.word	0x00000000
        /*0070*/ 	.short	0x000a
        /*0072*/ 	.short	0x0050
        /*0074*/ 	.byte	0x00, 0xf4, 0x21, 0x00


	//----- nvinfo : EIATTR_KPARAM_INFO
	.align		4
.L_25:
        /*0078*/ 	.byte	0x04, 0x17
        /*007a*/ 	.short	(.L_27 - .L_26)
.L_26:
        /*007c*/ 	.word	0x00000000
        /*0080*/ 	.short	0x0009
        /*0082*/ 	.short	0x0048
        /*0084*/ 	.byte	0x00, 0xf4, 0x21, 0x00


	//----- nvinfo : EIATTR_KPARAM_INFO
	.align		4
.L_27:
        /*0088*/ 	.byte	0x04, 0x17
        /*008a*/ 	.short	(.L_29 - .L_28)
.L_28:
        /*008c*/ 	.word	0x00000000
        /*0090*/ 	.short	0x0008
        /*0092*/ 	.short	0x0040
        /*0094*/ 	.byte	0x00, 0xf4, 0x21, 0x00


	//----- nvinfo : EIATTR_KPARAM_INFO
	.align		4
.L_29:
        /*0098*/ 	.byte	0x04, 0x17
        /*009a*/ 	.short	(.L_31 - .L_30)
.L_30:
        /*009c*/ 	.word	0x00000000
        /*00a0*/ 	.short	0x0007
        /*00a2*/ 	.short	0x0038
        /*00a4*/ 	.byte	0x00, 0xf4, 0x21, 0x00


	//----- nvinfo : EIATTR_KPARAM_INFO
	.align		4
.L_31:
        /*00a8*/ 	.byte	0x04, 0x17
        /*00aa*/ 	.short	(.L_33 - .L_32)
.L_32:
        /*00ac*/ 	.word	0x00000000
        /*00b0*/ 	.short	0x0006
        /*00b2*/ 	.short	0x0030
        /*00b4*/ 	.byte	0x00, 0xf4, 0x21, 0x00


	//----- nvinfo : EIATTR_KPARAM_INFO
	.align		4
.L_33:
        /*00b8*/ 	.byte	0x04, 0x17
        /*00ba*/ 	.short	(.L_35 - .L_34)
.L_34:
        /*00bc*/ 	.word	0x00000000
        /*00c0*/ 	.short	0x0005
        /*00c2*/ 	.short	0x0028
        /*00c4*/ 	.byte	0x00, 0xf4, 0x21, 0x00


	//----- nvinfo : EIATTR_KPARAM_INFO
	.align		4
.L_35:
        /*00c8*/ 	.byte	0x04, 0x17
        /*00ca*/ 	.short	(.L_37 - .L_36)
.L_36:
        /*00cc*/ 	.word	0x00000000
        /*00d0*/ 	.short	0x0004
        /*00d2*/ 	.short	0x0020
        /*00d4*/ 	.byte	0x00, 0xf4, 0x21, 0x00


	//----- nvinfo : EIATTR_KPARAM_INFO
	.align		4
.L_37:
        /*00d8*/ 	.byte	0x04, 0x17
        /*00da*/ 	.short	(.L_39 - .L_38)
.L_38:
        /*00dc*/ 	.word	0x00000000
        /*00e0*/ 	.short	0x0003
        /*00e2*/ 	.short	0x0018
        /*00e4*/ 	.byte	0x00, 0xf4, 0x21, 0x00


	//----- nvinfo : EIATTR_KPARAM_INFO
	.align		4
.L_39:
        /*00e8*/ 	.byte	0x04, 0x17
        /*00ea*/ 	.short	(.L_41 - .L_40)
.L_40:
        /*00ec*/ 	.word	0x00000000
        /*00f0*/ 	.short	0x0002
        /*00f2*/ 	.short	0x0010
        /*00f4*/ 	.byte	0x00, 0xf4, 0x21, 0x00


	//----- nvinfo : EIATTR_KPARAM_INFO
	.align		4
.L_41:
        /*00f8*/ 	.byte	0x04, 0x17
        /*00fa*/ 	.short	(.L_43 - .L_42)
.L_42:
        /*00fc*/ 	.word	0x00000000
        /*0100*/ 	.short	0x0001
        /*0102*/ 	.short	0x0008
        /*0104*/ 	.byte	0x00, 0xf4, 0x21, 0x00


	//----- nvinfo : EIATTR_KPARAM_INFO
	.align		4
.L_43:
        /*0108*/ 	.byte	0x04, 0x17
        /*010a*/ 	.short	(.L_45 - .L_44)
.L_44:
        /*010c*/ 	.word	0x00000000
        /*0110*/ 	.short	0x0000
        /*0112*/ 	.short	0x0000
        /*0114*/ 	.byte	0x00, 0xf4, 0x21, 0x00


	//----- nvinfo : EIATTR_SPARSE_MMA_MASK
	.align		4
.L_45:
        /*0118*/ 	.byte	0x03, 0x50
        /*011a*/ 	.short	0x0000


	//----- nvinfo : EIATTR_MAXREG_COUNT
	.align		4
        /*011c*/ 	.byte	0x03, 0x1b
        /*011e*/ 	.short	0x00ff


	//----- nvinfo : EIATTR_EXIT_INSTR_OFFSETS
	.align		4
        /*0120*/ 	.byte	0x04, 0x1c
        /*0122*/ 	.short	(.L_47 - .L_46)


	//   ....[0]....
.L_46:
        /*0124*/ 	.word	0x000006c0


	//----- nvinfo : EIATTR_REQNTID
	.align		4
.L_47:
        /*0128*/ 	.byte	0x04, 0x10
        /*012a*/ 	.short	(.L_49 - .L_48)
.L_48:
        /*012c*/ 	.word	0x00000080
        /*0130*/ 	.word	0x00000001
        /*0134*/ 	.word	0x00000001


	//----- nvinfo : EIATTR_CBANK_PARAM_SIZE
	.align		4
.L_49:
        /*0138*/ 	.byte	0x03, 0x19
        /*013a*/ 	.short	0x0084


	//----- nvinfo : EIATTR_PARAM_CBANK
	.align		4
        /*013c*/ 	.byte	0x04, 0x0a
        /*013e*/ 	.short	(.L_51 - .L_50)
	.align		4
.L_50:
        /*0140*/ 	.word	index@(.nv.constant0.triton_poi_fused__native_batch_norm_legit_no_training__prelu_kernel_add_13)
        /*0144*/ 	.short	0x0210
        /*0146*/ 	.short	0x0084


	//----- nvinfo : EIATTR_SW_WAR
	.align		4
.L_51:
        /*0148*/ 	.byte	0x04, 0x36
        /*014a*/ 	.short	(.L_53 - .L_52)
.L_52:
        /*014c*/ 	.word	0x00000008
.L_53:


//--------------------- .nv.callgraph             --------------------------
	.section	.nv.callgraph,"",@"SHT_CUDA_CALLGRAPH"
	.align	4
	.sectionentsize	8
	.align		4
        /*0000*/ 	.word	0x00000000
	.align		4
        /*0004*/ 	.word	0xffffffff
	.align		4
        /*0008*/ 	.word	0x00000000
	.align		4
        /*000c*/ 	.word	0xfffffffe
	.align		4
        /*0010*/ 	.word	0x00000000
	.align		4
        /*0014*/ 	.word	0xfffffffd
	.align		4
        /*0018*/ 	.word	0x00000000
	.align		4
        /*001c*/ 	.word	0xfffffffc


//--------------------- .nv.constant4             --------------------------
	.section	.nv.constant4,"a",@progbits
	.align	8
	.align		8
.nv.constant4:
        /*0000*/ 	.dword	_$_str
	.align		8
        /*0008*/ 	.dword	_$_str_$_2


//--------------------- .text.triton_poi_fused__native_batch_norm_legit_no_training__prelu_kernel_add_13 --------------------------
	.section	.text.triton_poi_fused__native_batch_norm_legit_no_training__prelu_kernel_add_13,"ax",@progbits
	.align	128
        .global         triton_poi_fused__native_batch_norm_legit_no_training__prelu_kernel_add_13
        .type           triton_poi_fused__native_batch_norm_legit_no_training__prelu_kernel_add_13,@function
        .size           triton_poi_fused__native_batch_norm_legit_no_training__prelu_kernel_add_13,(.L_x_1 - triton_poi_fused__native_batch_norm_legit_no_training__prelu_kernel_add_13)
        .other          triton_poi_fused__native_batch_norm_legit_no_training__prelu_kernel_add_13,@"STO_CUDA_ENTRY STV_DEFAULT"
triton_poi_fused__native_batch_norm_legit_no_training__prelu_kernel_add_13:
.text.triton_poi_fused__native_batch_norm_legit_no_training__prelu_kernel_add_13:
[----:B------:R-:W-:Y:S01]  /*0000*/  LDC R1, c[0x0][0x28] ;  /* 0x00000a00ff017b82 */ /* 0x000fe20000000800 */
[----:B------:R-:W1:Y:S01]  /*0010*/  S2R R0, SR_TID.X ;  /* 0x0000000000007919 */ /* 0x000e620000002100 */
[----:B------:R-:W-:-:S06]  /*0020*/  ULDC.64 UR4, c[0x0][0x208] ;  /* 0x0000820000047ab9 */ /* 0x000fcc0000000a00 */
[----:B------:R-:W2:Y:S01]  /*0030*/  LDC.64 R8, c[0x0][0x220] ;  /* 0x00008800ff087b82 */ /* 0x000ea20000000a00 */
[----:B------:R-:W3:Y:S07]  /*0040*/  S2R R5, SR_CTAID.X ;  /* 0x0000000000057919 */ /* 0x000eee0000002500 */
[----:B------:R-:W4:Y:S08]  /*0050*/  LDC.64 R14, c[0x0][0x248] ;  /* 0x00009200ff0e7b82 */ /* 0x000f300000000a00 */
[----:B------:R-:W5:Y:S08]  /*0060*/  LDC.64 R16, c[0x0][0x218] ;  /* 0x00008600ff107b82 */ /* 0x000f700000000a00 */
[----:B------:R-:W2:Y:S01]  /*0070*/  LDC.64 R10, c[0x0][0x258] ;  /* 0x00009600ff0a7b82 */ /* 0x000ea20000000a00 */
[----:B-1----:R-:W-:-:S07]  /*0080*/  SHF.L.U32 R0, R0, 0x1, RZ ;  /* 0x0000000100007819 */ /* 0x002fce00000006ff */
[----:B------:R-:W1:Y:S01]  /*0090*/  LDC.64 R28, c[0x0][0x238] ;  /* 0x00008e00ff1c7b82 */ /* 0x000e620000000a00 */
[----:B---3--:R-:W-:Y:S02]  /*00a0*/  SHF.R.S32.HI R3, RZ, 0x17, R5 ;  /* 0x00000017ff037819 */ /* 0x008fe40000011405 */
[----:B------:R-:W-:Y:S02]  /*00b0*/  LOP3.LUT R0, R0, 0xfe, RZ, 0xc0, !PT ;  /* 0x000000fe00007812 */ /* 0x000fe400078ec0ff */
[----:B------:R-:W-:Y:S02]  /*00c0*/  SGXT R3, R3, 0x1 ;  /* 0x000000010303781a */ /* 0x000fe40000000200 */
[----:B------:R-:W-:Y:S01]  /*00d0*/  LEA R2, R5, R0, 0x8 ;  /* 0x0000000005027211 */ /* 0x000fe200078e40ff */
[----:B------:R-:W3:Y:S03]  /*00e0*/  LDC.64 R20, c[0x0][0x260] ;  /* 0x00009800ff147b82 */ /* 0x000ee60000000a00 */
[----:B------:R-:W-:-:S04]  /*00f0*/  LEA.HI R3, R3, R2, RZ, 0x8 ;  /* 0x0000000203037211 */ /* 0x000fc800078f40ff */
[----:B------:R-:W-:Y:S01]  /*0100*/  SHF.R.S32.HI R3, RZ, 0x8, R3 ;  /* 0x00000008ff037819 */ /* 0x000fe20000011403 */
[----:B------:R-:W1:Y:S04]  /*0110*/  LDC.64 R4, c[0x0][0x228] ;  /* 0x00008a00ff047b82 */ /* 0x000e680000000a00 */
[----:B------:R-:W-:-:S04]  /*0120*/  IMAD.HI R0, R3, 0x2aaaaaab, RZ ;  /* 0x2aaaaaab03007827 */ /* 0x000fc800078e02ff */
[----:B------:R-:W3:Y:S01]  /*0130*/  LDC.64 R26, c[0x0][0x250] ;  /* 0x00009400ff1a7b82 */ /* 0x000ee20000000a00 */
[----:B------:R-:W-:-:S04]  /*0140*/  SHF.R.U32.HI R7, RZ, 0x1f, R0 ;  /* 0x0000001fff077819 */ /* 0x000fc80000011600 */
[----:B------:R-:W-:-:S03]  /*0150*/  LEA.HI R0, R0, R7, RZ, 0x1e ;  /* 0x0000000700007211 */ /* 0x000fc600078ff0ff */
[----:B------:R-:W3:Y:S02]  /*0160*/  LDC.64 R6, c[0x0][0x230] ;  /* 0x00008c00ff067b82 */ /* 0x000ee40000000a00 */
[----:B------:R-:W-:-:S04]  /*0170*/  IMAD R0, R0, -0x18, R3 ;  /* 0xffffffe800007824 */ /* 0x000fc800078e0203 */
[C---:B01----:R-:W-:Y:S02]  /*0180*/  IMAD.WIDE R4, R0.reuse, 0x4, R4 ;  /* 0x0000000400047825 */ /* 0x043fe400078e0204 */
[----:B------:R-:W0:Y:S03]  /*0190*/  LDC.64 R22, c[0x0][0x268] ;  /* 0x00009a00ff167b82 */ /* 0x000e260000000a00 */
[----:B------:R-:W3:Y:S01]  /*01a0*/  LDG.E.EL R3, desc[UR4][R4.64] ;  /* 0x0000000404037981 */ /* 0x000ee2000c2e1900 */
[----:B--2---:R-:W-:-:S04]  /*01b0*/  IMAD.WIDE R8, R0, 0x4, R8 ;  /* 0x0000000400087825 */ /* 0x004fc800078e0208 */
[----:B------:R-:W1:Y:S01]  /*01c0*/  LDC.64 R18, c[0x0][0x278] ;  /* 0x00009e00ff127b82 */ /* 0x000e620000000a00 */
[----:B----4-:R-:W-:-:S04]  /*01d0*/  IMAD.WIDE R14, R2, 0x4, R14 ;  /* 0x00000004020e7825 */ /* 0x010fc800078e020e */
[----:B-----5:R-:W-:Y:S01]  /*01e0*/  IMAD.WIDE R16, R2, 0x4, R16 ;  /* 0x0000000402107825 */ /* 0x020fe200078e0210 */
[----:B------:R2:W4:Y:S02]  /*01f0*/  LDG.E.EL R4, desc[UR4][R8.64] ;  /* 0x0000000408047981 */ /* 0x000524000c2e1900 */
[----:B------:R-:W5:Y:S01]  /*0200*/  LDC.64 R12, c[0x0][0x280] ;  /* 0x0000a000ff0c7b82 */ /* 0x000f620000000a00 */
[----:B---3--:R-:W-:Y:S01]  /*0210*/  IMAD.WIDE R6, R0, 0x4, R6 ;  /* 0x0000000400067825 */ /* 0x008fe200078e0206 */
[----:B------:R-:W3:Y:S03]  /*0220*/  LDG.E.64 R14, desc[UR4][R14.64] ;  /* 0x000000040e0e7981 */ /* 0x000ee6000c1e1b00 */
[----:B------:R-:W-:Y:S01]  /*0230*/  IMAD.WIDE R10, R2, 0x4, R10 ;  /* 0x00000004020a7825 */ /* 0x000fe200078e020a */
[----:B------:R2:W3:Y:S02]  /*0240*/  LDG.E.EL R5, desc[UR4][R6.64] ;  /* 0x0000000406057981 */ /* 0x0004e4000c2e1900 */
[----:B--2---:R-:W2:Y:S01]  /*0250*/  LDC.64 R8, c[0x0][0x240] ;  /* 0x00009000ff087b82 */ /* 0x004ea20000000a00 */
[C---:B------:R-:W-:Y:S01]  /*0260*/  IMAD.WIDE R28, R0.reuse, 0x4, R28 ;  /* 0x00000004001c7825 */ /* 0x040fe200078e021c */
[----:B------:R-:W4:Y:S04]  /*0270*/  LDG.E.64 R16, desc[UR4][R16.64] ;  /* 0x0000000410107981 */ /* 0x000f28000c1e1b00 */
[----:B------:R-:W3:Y:S02]  /*0280*/  LDG.E.64 R10, desc[UR4][R10.64] ;  /* 0x000000040a0a7981 */ /* 0x000ee4000c1e1b00 */
[----:B------:R-:W2:Y:S01]  /*0290*/  LDC.64 R6, c[0x0][0x270] ;  /* 0x00009c00ff067b82 */ /* 0x000ea20000000a00 */
[C---:B------:R-:W-:Y:S01]  /*02a0*/  IMAD.WIDE R20, R0.reuse, 0x4, R20 ;  /* 0x0000000400147825 */ /* 0x040fe200078e0214 */
[----:B------:R-:W3:Y:S03]  /*02b0*/  LDG.E.EL R24, desc[UR4][R28.64] ;  /* 0x000000041c187981 */ /* 0x000ee6000c2e1900 */
[----:B------:R-:W-:-:S02]  /*02c0*/  IMAD.WIDE R26, R0, 0x4, R26 ;  /* 0x00000004001a7825 */ /* 0x000fc400078e021a */
[----:B------:R1:W3:Y:S02]  /*02d0*/  LDG.E.EL R20, desc[UR4][R20.64] ;  /* 0x0000000414147981 */ /* 0x0002e4000c2e1900 */
[C---:B0-----:R-:W-:Y:S02]  /*02e0*/  IMAD.WIDE R22, R2.reuse, 0x4, R22 ;  /* 0x0000000402167825 */ /* 0x041fe400078e0216 */
[----:B------:R-:W3:Y:S02]  /*02f0*/  LDG.E.EL R25, desc[UR4][R26.64] ;  /* 0x000000041a197981 */ /* 0x000ee4000c2e1900 */
[----:B-1----:R-:W-:Y:S02]  /*0300*/  IMAD.WIDE R18, R2, 0x4, R18 ;  /* 0x0000000402127825 */ /* 0x002fe400078e0212 */
[----:B------:R-:W3:Y:S04]  /*0310*/  LDG.E.64 R22, desc[UR4][R22.64] ;  /* 0x0000000416167981 */ /* 0x000ee8000c1e1b00 */
[----:B------:R-:W3:Y:S01]  /*0320*/  LDG.E.64 R18, desc[UR4][R18.64] ;  /* 0x0000000412127981 */ /* 0x000ee2000c1e1b00 */
[----:B-----5:R-:W-:-:S04]  /*0330*/  IMAD.WIDE R12, R0, 0x4, R12 ;  /* 0x00000004000c7825 */ /* 0x020fc800078e020c */
[C---:B--2---:R-:W-:Y:S02]  /*0340*/  IMAD.WIDE R6, R0.reuse, 0x4, R6 ;  /* 0x0000000400067825 */ /* 0x044fe400078e0206 */
[----:B------:R-:W2:Y:S02]  /*0350*/  LDG.E.EL R12, desc[UR4][R12.64] ;  /* 0x000000040c0c7981 */ /* 0x000ea4000c2e1900 */
[----:B------:R-:W-:Y:S02]  /*0360*/  IMAD.WIDE R8, R0, 0x4, R8 ;  /* 0x0000000400087825 */ /* 0x000fe400078e0208 */
[----:B------:R0:W5:Y:S04]  /*0370*/  LDG.E.EL R6, desc[UR4][R6.64] ;  /* 0x0000000406067981 */ /* 0x000168000c2e1900 */
[----:B------:R-:W2:Y:S01]  /*0380*/  LDG.E.EL R8, desc[UR4][R8.64] ;  /* 0x0000000408087981 */ /* 0x000ea2000c2e1900 */
[----:B------:R-:W-:Y:S01]  /*0390*/  HFMA2.MMA R21, -RZ, RZ, 1.625, 0 ;  /* 0x3e800000ff157435 */ /* 0x000fe200000001ff */
[----:B------:R-:W-:-:S04]  /*03a0*/  FADD R3, R3, 9.9999997473787516356e-06 ;  /* 0x3727c5ac03037421 */ /* 0x000fc80000000000 */
[----:B------:R-:W1:Y:S02]  /*03b0*/  MUFU.SQRT R0, R3 ;  /* 0x0000000300007308 */ /* 0x000e640000002000 */
[C---:B-1----:R-:W-:Y:S02]  /*03c0*/  FSETP.GT.AND P0, PT, R0.reuse, 8.50705917302346158658e+37, PT ;  /* 0x7e8000000000780b */ /* 0x042fe40003f04000 */
[----:B------:R-:W-:-:S11]  /*03d0*/  FSETP.GEU.AND P1, PT, R0, 1.175494350822287508e-38, PT ;  /* 0x008000000000780b */ /* 0x000fd60003f2e000 */
[----:B------:R-:W-:-:S04]  /*03e0*/  @P0 FMUL R0, R0, 0.25 ;  /* 0x3e80000000000820 */ /* 0x000fc80000400000 */
[----:B------:R-:W-:-:S06]  /*03f0*/  @!P1 FMUL R0, R0, 16777216 ;  /* 0x4b80000000009820 */ /* 0x000fcc0000400000 */
[----:B------:R-:W1:Y:S01]  /*0400*/  MUFU.RCP R0, R0 ;  /* 0x0000000000007308 */ /* 0x000e620000001000 */
[----:B0-----:R-:W-:Y:S01]  /*0410*/  FSEL R7, R21, 1, P0 ;  /* 0x3f80000015077808 */ /* 0x001fe20000000000 */
[----:B----4-:R-:W-:-:S04]  /*0420*/  FADD R16, R16, -R4 ;  /* 0x8000000410107221 */ /* 0x010fc80000000000 */
[----:B------:R-:W-:Y:S01]  /*0430*/  @!P1 FMUL R7, R7, 16777216 ;  /* 0x4b80000007079820 */ /* 0x000fe20000400000 */
[----:B---3--:R-:W-:Y:S01]  /*0440*/  FSETP.GT.AND P2, PT, R14, RZ, PT ;  /* 0x000000ff0e00720b */ /* 0x008fe20003f44000 */
[----:B------:R-:W-:Y:S01]  /*0450*/  FADD R17, R17, -R4 ;  /* 0x8000000411117221 */ /* 0x000fe20000000000 */
[----:B------:R-:W-:Y:S02]  /*0460*/  FSETP.GT.AND P3, PT, R15, RZ, PT ;  /* 0x000000ff0f00720b */ /* 0x000fe40003f64000 */
[----:B------:R-:W-:Y:S01]  /*0470*/  FSETP.GT.AND P0, PT, R10, RZ, PT ;  /* 0x000000ff0a00720b */ /* 0x000fe20003f04000 */
[----:B-1----:R-:W-:-:S04]  /*0480*/  FMUL R7, R0, R7 ;  /* 0x0000000700077220 */ /* 0x002fc80000400000 */
[-C--:B------:R-:W-:Y:S01]  /*0490*/  FMUL R16, R16, R7.reuse ;  /* 0x0000000710107220 */ /* 0x080fe20000400000 */
[----:B------:R-:W-:Y:S01]  /*04a0*/  FMUL R17, R17, R7 ;  /* 0x0000000711117220 */ /* 0x000fe20000400000 */
[----:B------:R-:W-:Y:S02]  /*04b0*/  FSETP.GT.AND P1, PT, R11, RZ, PT ;  /* 0x000000ff0b00720b */ /* 0x000fe40003f24000 */
[C-C-:B------:R-:W-:Y:S01]  /*04c0*/  FFMA R3, R5.reuse, R16, R24.reuse ;  /* 0x0000001005037223 */ /* 0x140fe20000000018 */
[----:B------:R-:W-:Y:S02]  /*04d0*/  FFMA R7, R5, R17, R24 ;  /* 0x0000001105077223 */ /* 0x000fe40000000018 */
[----:B------:R-:W0:Y:S01]  /*04e0*/  LDC.64 R16, c[0x0][0x210] ;  /* 0x00008400ff107b82 */ /* 0x000e220000000a00 */
[-C--:B------:R-:W-:Y:S01]  /*04f0*/  @!P2 FMUL R14, R14, R25.reuse ;  /* 0x000000190e0ea220 */ /* 0x080fe20000400000 */
[----:B------:R-:W-:Y:S01]  /*0500*/  @!P3 FMUL R15, R15, R25 ;  /* 0x000000190f0fb220 */ /* 0x000fe20000400000 */
[----:B------:R-:W-:Y:S01]  /*0510*/  @!P0 FMUL R10, R10, R20 ;  /* 0x000000140a0a8220 */ /* 0x000fe20000400000 */
[----:B------:R-:W-:-:S04]  /*0520*/  FSETP.GT.AND P5, PT, R22, RZ, PT ;  /* 0x000000ff1600720b */ /* 0x000fc80003fa4000 */
[----:B------:R-:W1:Y:S01]  /*0530*/  LDC.64 R4, c[0x0][0x288] ;  /* 0x0000a200ff047b82 */ /* 0x000e620000000a00 */
[----:B------:R-:W-:Y:S02]  /*0540*/  FSETP.GT.AND P4, PT, R23, RZ, PT ;  /* 0x000000ff1700720b */ /* 0x000fe40003f84000 */
[----:B------:R-:W-:Y:S02]  /*0550*/  FSETP.GT.AND P3, PT, R18, RZ, PT ;  /* 0x000000ff1200720b */ /* 0x000fe40003f64000 */
[----:B------:R-:W-:Y:S02]  /*0560*/  FSETP.GT.AND P2, PT, R19, RZ, PT ;  /* 0x000000ff1300720b */ /* 0x000fe40003f44000 */
[----:B------:R-:W-:Y:S02]  /*0570*/  FSETP.GT.AND P0, PT, R3, RZ, PT ;  /* 0x000000ff0300720b */ /* 0x000fe40003f04000 */
[----:B------:R-:W-:Y:S01]  /*0580*/  FSETP.GT.AND P6, PT, R7, RZ, PT ;  /* 0x000000ff0700720b */ /* 0x000fe20003fc4000 */
[----:B------:R-:W-:Y:S01]  /*0590*/  @!P1 FMUL R11, R11, R20 ;  /* 0x000000140b0b9220 */ /* 0x000fe20000400000 */
[----:B------:R-:W-:Y:S01]  /*05a0*/  FADD R10, R14, R10 ;  /* 0x0000000a0e0a7221 */ /* 0x000fe20000000000 */
[----:B-----5:R-:W-:-:S02]  /*05b0*/  @!P5 FMUL R22, R22, R6 ;  /* 0x000000061616d220 */ /* 0x020fc40000400000 */
[----:B------:R-:W-:Y:S01]  /*05c0*/  FADD R0, R15, R11 ;  /* 0x0000000b0f007221 */ /* 0x000fe20000000000 */
[----:B------:R-:W-:Y:S01]  /*05d0*/  @!P4 FMUL R23, R23, R6 ;  /* 0x000000061717c220 */ /* 0x000fe20000400000 */
[-C--:B--2---:R-:W-:Y:S02]  /*05e0*/  @!P3 FMUL R18, R18, R12.reuse ;  /* 0x0000000c1212b220 */ /* 0x084fe40000400000 */
[----:B------:R-:W-:Y:S02]  /*05f0*/  @!P2 FMUL R19, R19, R12 ;  /* 0x0000000c1313a220 */ /* 0x000fe40000400000 */
[C---:B------:R-:W-:Y:S02]  /*0600*/  @!P0 FMUL R3, R8.reuse, R3 ;  /* 0x0000000308038220 */ /* 0x040fe40000400000 */
[----:B------:R-:W-:Y:S01]  /*0610*/  @!P6 FMUL R7, R8, R7 ;  /* 0x000000070807e220 */ /* 0x000fe20000400000 */
[----:B------:R-:W-:Y:S01]  /*0620*/  FADD R9, R22, R18 ;  /* 0x0000001216097221 */ /* 0x000fe20000000000 */
[----:B------:R-:W-:Y:S01]  /*0630*/  FADD R6, R23, R19 ;  /* 0x0000001317067221 */ /* 0x000fe20000000000 */
[----:B------:R-:W-:Y:S01]  /*0640*/  FADD R10, R10, R3 ;  /* 0x000000030a0a7221 */ /* 0x000fe20000000000 */
[----:B------:R-:W-:Y:S01]  /*0650*/  FADD R11, R0, R7 ;  /* 0x00000007000b7221 */ /* 0x000fe20000000000 */
[----:B0-----:R-:W-:-:S04]  /*0660*/  IMAD.WIDE R16, R2, 0x4, R16 ;  /* 0x0000000402107825 */ /* 0x001fc800078e0210 */
[----:B------:R-:W-:Y:S01]  /*0670*/  FADD R3, R11, R6 ;  /* 0x000000060b037221 */ /* 0x000fe20000000000 */
[----:B-1----:R-:W-:-:S04]  /*0680*/  IMAD.WIDE R4, R2, 0x4, R4 ;  /* 0x0000000402047825 */ /* 0x002fc800078e0204 */
[----:B------:R-:W-:Y:S01]  /*0690*/  FADD R2, R10, R9 ;  /* 0x000000090a027221 */ /* 0x000fe20000000000 */
[----:B------:R-:W-:Y:S04]  /*06a0*/  STG.E.64 desc[UR4][R16.64], R10 ;  /* 0x0000000a10007986 */ /* 0x000fe8000c101b04 */
[----:B------:R-:W-:Y:S01]  /*06b0*/  STG.E.64 desc[UR4][R4.64], R2 ;  /* 0x0000000204007986 */ /* 0x000fe2000c101b04 */
[----:B------:R-:W-:Y:S05]  /*06c0*/  EXIT ;  /* 0x000000000000794d */ /* 0x000fea0003800000 */
.L_x_0:
[----:B------:R-:W-:-:S00]  /*06d0*/  BRA `(.L_x_0) ;  /* 0xfffffffc00fc7947 */ /* 0x000fc0000383ffff */
[----:B------:R-:W-:-:S00]  /*06e0*/  NOP ;  /* 0x0000000000007918 */ /* 0x000fc00000000000 */
        /* <DEDUP_REMOVED lines=9> */
.L_x_1:


//--------------------- .nv.global.init           --------------------------
	.section	.nv.global.init,"aw",@progbits
.nv.global.init:
	.type		_$_str,@object
	.size		_$_str,(_$_str_$_2 - _$_str)
_$_str:
        /*0000*/ 	.byte	0x5f, 0x5f, 0x43, 0x55, 0x44, 0x41, 0x5f, 0x46, 0x54, 0x5a, 0x00
	.type		_$_str_$_2,@object
	.size		_$_str_$_2,(.L_1 - _$_str_$_2)
_$_str_$_2:
        /*000b*/ 	.byte	0x5f, 0x5f, 0x43, 0x55, 0x44, 0x41, 0x5f, 0x50, 0x52, 0x45, 0x43, 0x5f, 0x53, 0x51, 0x52, 0x54
        /*001b*/ 	.byte	0x00
.L_1:


//--------------------- .nv.constant0.triton_poi_fused__native_batch_norm_legit_no_training__prelu_kernel_add_13 --------------------------
	.section	.nv.constant0.triton_poi_fused__native_batch_norm_legit_no_training__prelu_kernel_add_13,"a",@progbits
	.sectionflags	@""
	.align	4
.nv.constant0.triton_poi_fused__native_batch_norm_legit_no_training__prelu_kernel_add_13:
	.zero		660
